	.headerflags	@"EF_CUDA_TEXMODE_UNIFIED EF_CUDA_64BIT_ADDRESS EF_CUDA_ACCELERATORS EF_CUDA_SM90 EF_CUDA_VIRTUAL_SM(EF_CUDA_SM90)"
	.elftype	@"ET_EXEC"


//--------------------- .nv.info                  --------------------------
	.section	.nv.info,"",@"SHT_CUDA_INFO"
	.align	4


	//----- nvinfo : EIATTR_REGCOUNT
	.align		4
        /*0000*/ 	.byte	0x04, 0x2f
        /*0002*/ 	.short	(.L_1 - .L_0)
	.align		4
.L_0:
        /*0004*/ 	.word	index@(triton_poi_fused_convolution_relu_34)
        /*0008*/ 	.word	0x0000000c


	//----- nvinfo : EIATTR_MIN_STACK_SIZE
	.align		4
.L_1:
        /*000c*/ 	.byte	0x04, 0x12
        /*000e*/ 	.short	(.L_3 - .L_2)
	.align		4
.L_2:
        /*0010*/ 	.word	index@(triton_poi_fused_convolution_relu_34)
        /*0014*/ 	.word	0x00000000


	//----- nvinfo : EIATTR_FRAME_SIZE
	.align		4
.L_3:
        /*0018*/ 	.byte	0x04, 0x11
        /*001a*/ 	.short	(.L_5 - .L_4)
	.align		4
.L_4:
        /*001c*/ 	.word	index@(triton_poi_fused_convolution_relu_34)
        /*0020*/ 	.word	0x00000000


	//----- nvinfo : EIATTR_MIN_STACK_SIZE
	.align		4
.L_5:
        /*0024*/ 	.byte	0x04, 0x12
        /*0026*/ 	.short	(.L_7 - .L_6)
	.align		4
.L_6:
        /*0028*/ 	.word	index@(triton_poi_fused_convolution_relu_34)
        /*002c*/ 	.word	0x00000000
.L_7:


//--------------------- .nv.info.triton_poi_fused_convolution_relu_34 --------------------------
	.section	.nv.info.triton_poi_fused_convolution_relu_34,"",@"SHT_CUDA_INFO"
	.sectionflags	@""
	.align	4


	//----- nvinfo : EIATTR_CUDA_API_VERSION
	.align		4
        /*0000*/ 	.byte	0x04, 0x37
        /*0002*/ 	.short	(.L_9 - .L_8)
.L_8:
        /*0004*/ 	.word	0x0000007c


	//----- nvinfo : EIATTR_KPARAM_INFO
	.align		4
.L_9:
        /*0008*/ 	.byte	0x04, 0x17
        /*000a*/ 	.short	(.L_11 - .L_10)
.L_10:
        /*000c*/ 	.word	0x00000000
        /*0010*/ 	.short	0x0002
        /*0012*/ 	.short	0x0010
        /*0014*/ 	.byte	0x00, 0xf0, 0x11, 0x00


	//----- nvinfo : EIATTR_KPARAM_INFO
	.align		4
.L_11:
        /*0018*/ 	.byte	0x04, 0x17
        /*001a*/ 	.short	(.L_13 - .L_12)
.L_12:
        /*001c*/ 	.word	0x00000000
        /*0020*/ 	.short	0x0001
        /*0022*/ 	.short	0x0008
        /*0024*/ 	.byte	0x00, 0xf4, 0x21, 0x00


	//----- nvinfo : EIATTR_KPARAM_INFO
	.align		4
.L_13:
        /*0028*/ 	.byte	0x04, 0x17
        /*002a*/ 	.short	(.L_15 - .L_14)
.L_14:
        /*002c*/ 	.word	0x00000000
        /*0030*/ 	.short	0x0000
        /*0032*/ 	.short	0x0000
        /*0034*/ 	.byte	0x00, 0xf4, 0x21, 0x00


	//----- nvinfo : EIATTR_SPARSE_MMA_MASK
	.align		4
.L_15:
        /*0038*/ 	.byte	0x03, 0x50
        /*003a*/ 	.short	0x0000


	//----- nvinfo : EIATTR_MAXREG_COUNT
	.align		4
        /*003c*/ 	.byte	0x03, 0x1b
        /*003e*/ 	.short	0x00ff


	//----- nvinfo : EIATTR_EXIT_INSTR_OFFSETS
	.align		4
        /*0040*/ 	.byte	0x04, 0x1c
        /*0042*/ 	.short	(.L_17 - .L_16)


	//   ....[0]....
.L_16:
        /*0044*/ 	.word	0x000001b0


	//   ....[1]....
        /*0048*/ 	.word	0x000001d0


	//----- nvinfo : EIATTR_REQNTID
	.align		4
.L_17:
        /*004c*/ 	.byte	0x04, 0x10
        /*004e*/ 	.short	(.L_19 - .L_18)
.L_18:
        /*0050*/ 	.word	0x00000080
        /*0054*/ 	.word	0x00000001
        /*0058*/ 	.word	0x00000001


	//----- nvinfo : EIATTR_CBANK_PARAM_SIZE
	.align		4
.L_19:
        /*005c*/ 	.byte	0x03, 0x19
        /*005e*/ 	.short	0x0014


	//----- nvinfo : EIATTR_PARAM_CBANK
	.align		4
        /*0060*/ 	.byte	0x04, 0x0a
        /*0062*/ 	.short	(.L_21 - .L_20)
	.align		4
.L_20:
        /*0064*/ 	.word	index@(.nv.constant0.triton_poi_fused_convolution_relu_34)
        /*0068*/ 	.short	0x0210
        /*006a*/ 	.short	0x0014


	//----- nvinfo : EIATTR_SW_WAR
	.align		4
.L_21:
        /*006c*/ 	.byte	0x04, 0x36
        /*006e*/ 	.short	(.L_23 - .L_22)
.L_22:
        /*0070*/ 	.word	0x00000008
.L_23:


//--------------------- .nv.callgraph             --------------------------
	.section	.nv.callgraph,"",@"SHT_CUDA_CALLGRAPH"
	.align	4
	.sectionentsize	8
	.align		4
        /*0000*/ 	.word	0x00000000
	.align		4
        /*0004*/ 	.word	0xffffffff
	.align		4
        /*0008*/ 	.word	0x00000000
	.align		4
        /*000c*/ 	.word	0xfffffffe
	.align		4
        /*0010*/ 	.word	0x00000000
	.align		4
        /*0014*/ 	.word	0xfffffffd
	.align		4
        /*0018*/ 	.word	0x00000000
	.align		4
        /*001c*/ 	.word	0xfffffffc


//--------------------- .text.triton_poi_fused_convolution_relu_34 --------------------------
	.section	.text.triton_poi_fused_convolution_relu_34,"ax",@progbits
	.align	128
        .global         triton_poi_fused_convolution_relu_34
        .type           triton_poi_fused_convolution_relu_34,@function
        .size           triton_poi_fused_convolution_relu_34,(.L_x_1 - triton_poi_fused_convolution_relu_34)
        .other          triton_poi_fused_convolution_relu_34,@"STO_CUDA_ENTRY STV_DEFAULT"
triton_poi_fused_convolution_relu_34:
.text.triton_poi_fused_convolution_relu_34:
[----:B------:R-:W0:Y:S02]  /*0000*/  LDC R1, c[0x0][0x28] ;  /* 0x00000a00ff017b82 */ /* 0x000e240000000800 */
[----:B------:R-:W1:Y:S01]  /*0010*/  S2R R0, SR_TID.X ;  /* 0x0000000000007919 */ /* 0x000e620000002100 */
[----:B------:R-:W-:Y:S01]  /*0020*/  HFMA2.MMA R6, -RZ, RZ, 0, 0 ;  /* 0x00000000ff067435 */ /* 0x000fe200000001ff */
[----:B------:R-:W2:Y:S01]  /*0030*/  LDC.64 R4, c[0x0][0x218] ;  /* 0x00008600ff047b82 */ /* 0x000ea20000000a00 */
[----:B------:R-:W-:Y:S01]  /*0040*/  ULDC.64 UR4, c[0x0][0x208] ;  /* 0x0000820000047ab9 */ /* 0x000fe20000000a00 */
[----:B------:R-:W3:Y:S06]  /*0050*/  S2R R7, SR_CTAID.X ;  /* 0x0000000000077919 */ /* 0x000eec0000002500 */
[----:B------:R-:W4:Y:S01]  /*0060*/  LDC.64 R2, c[0x0][0x210] ;  /* 0x00008400ff027b82 */ /* 0x000f220000000a00 */
[----:B-1----:R-:W-:-:S05]  /*0070*/  IMAD.SHL.U32 R0, R0, 0x2, RZ ;  /* 0x0000000200007824 */ /* 0x002fca00078e00ff */
[----:B------:R-:W-:-:S05]  /*0080*/  LOP3.LUT R0, R0, 0xfe, RZ, 0xc0, !PT ;  /* 0x000000fe00007812 */ /* 0x000fca00078ec0ff */
[----:B---3--:R-:W-:-:S04]  /*0090*/  IMAD R7, R7, 0x100, R0 ;  /* 0x0000010007077824 */ /* 0x008fc800078e0200 */
[C---:B------:R-:W-:Y:S01]  /*00a0*/  IMAD.HI R0, R7.reuse, -0x77777777, R6 ;  /* 0x8888888907007827 */ /* 0x040fe200078e0206 */
[----:B------:R-:W-:-:S03]  /*00b0*/  ISETP.GE.AND P2, PT, R7, 0xf0, PT ;  /* 0x000000f00700780c */ /* 0x000fc60003f46270 */
[----:B----4-:R-:W-:Y:S01]  /*00c0*/  IMAD.WIDE R2, R7, 0x4, R2 ;  /* 0x0000000407027825 */ /* 0x010fe200078e0202 */
[----:B------:R-:W-:-:S04]  /*00d0*/  SHF.R.U32.HI R9, RZ, 0x1f, R0 ;  /* 0x0000001fff097819 */ /* 0x000fc80000011600 */
[----:B------:R-:W-:-:S05]  /*00e0*/  LEA.HI.SX32 R9, R0, R9, 0x1b ;  /* 0x0000000900097211 */ /* 0x000fca00078fdaff */
[----:B------:R-:W-:Y:S02]  /*00f0*/  IMAD R9, R9, -0x3c, R7 ;  /* 0xffffffc409097824 */ /* 0x000fe400078e0207 */
[----:B------:R-:W-:Y:S02]  /*0100*/  IMAD.MOV.U32 R7, RZ, RZ, RZ ;  /* 0x000000ffff077224 */ /* 0x000fe400078e00ff */
[----:B--2---:R-:W-:Y:S01]  /*0110*/  IMAD.WIDE R4, R9, 0x4, R4 ;  /* 0x0000000409047825 */ /* 0x004fe200078e0204 */
[----:B------:R-:W-:-:S03]  /*0120*/  CS2R R8, SRZ ;  /* 0x0000000000087805 */ /* 0x000fc6000001ff00 */
[----:B------:R-:W2:Y:S04]  /*0130*/  @!P2 LDG.E.64 R6, desc[UR4][R2.64] ;  /* 0x000000040206a981 */ /* 0x000ea8000c1e1b00 */
[----:B------:R-:W2:Y:S02]  /*0140*/  @!P2 LDG.E.EL.64 R8, desc[UR4][R4.64] ;  /* 0x000000040408a981 */ /* 0x000ea4000c2e1b00 */
[----:B--2---:R-:W-:Y:S01]  /*0150*/  FSETP.GEU.AND P0, PT, R6, -R8, PT ;  /* 0x800000080600720b */ /* 0x004fe20003f0e000 */
[----:B------:R-:W-:Y:S01]  /*0160*/  FADD R6, R8, R6 ;  /* 0x0000000608067221 */ /* 0x000fe20000000000 */
[----:B------:R-:W-:Y:S01]  /*0170*/  FADD R0, R9, R7 ;  /* 0x0000000709007221 */ /* 0x000fe20000000000 */
[----:B------:R-:W-:-:S03]  /*0180*/  FSETP.GEU.AND P1, PT, R7, -R9, PT ;  /* 0x800000090700720b */ /* 0x000fc60003f2e000 */
[----:B------:R-:W-:Y:S02]  /*0190*/  FSEL R6, R6, RZ, P0 ;  /* 0x000000ff06067208 */ /* 0x000fe40000000000 */
[----:B------:R-:W-:Y:S01]  /*01a0*/  FSEL R7, R0, RZ, P1 ;  /* 0x000000ff00077208 */ /* 0x000fe20000800000 */
[----:B------:R-:W-:Y:S07]  /*01b0*/  @P2 EXIT ;  /* 0x000000000000294d */ /* 0x000fee0003800000 */
[----:B------:R-:W-:Y:S01]  /*01c0*/  STG.E.64 desc[UR4][R2.64], R6 ;  /* 0x0000000602007986 */ /* 0x000fe2000c101b04 */
[----:B------:R-:W-:Y:S05]  /*01d0*/  EXIT ;  /* 0x000000000000794d */ /* 0x000fea0003800000 */
.L_x_0:
[----:B------:R-:W-:-:S00]  /*01e0*/  BRA `(.L_x_0) ;  /* 0xfffffffc00fc7947 */ /* 0x000fc0000383ffff */
[----:B------:R-:W-:-:S00]  /*01f0*/  NOP ;  /* 0x0000000000007918 */ /* 0x000fc00000000000 */
        /* <DEDUP_REMOVED lines=8> */
.L_x_1:


//--------------------- .nv.constant0.triton_poi_fused_convolution_relu_34 --------------------------
	.section	.nv.constant0.triton_poi_fused_convolution_relu_34,"a",@progbits
	.sectionflags	@""
	.align	4
.nv.constant0.triton_poi_fused_convolution_relu_34:
	.zero		548
